//
// Generated by NVIDIA NVVM Compiler
//
// Compiler Build ID: CL-36424714
// Cuda compilation tools, release 13.0, V13.0.88
// Based on NVVM 20.0.0
//

.version 9.0
.target sm_100
.address_size 64

	// .globl	_Z9reductionPdS_i
// _ZZ9reductionPdS_iE10partialSum has been demoted

.visible .entry _Z9reductionPdS_i(
	.param .u64 .ptr .align 1 _Z9reductionPdS_i_param_0,
	.param .u64 .ptr .align 1 _Z9reductionPdS_i_param_1,
	.param .u32 _Z9reductionPdS_i_param_2
)
{
	.reg .pred 	%p<13>;
	.reg .b32 	%r<7>;
	.reg .b64 	%rd<14>;
	.reg .b64 	%fd<43>;
	// demoted variable
	.shared .align 8 .b8 _ZZ9reductionPdS_iE10partialSum[16384];
	ld.param.u64 	%rd5, [_Z9reductionPdS_i_param_0];
	ld.param.u64 	%rd4, [_Z9reductionPdS_i_param_1];
	ld.param.s32 	%rd2, [_Z9reductionPdS_i_param_2];
	cvta.to.global.u64 	%rd6, %rd5;
	mov.u32 	%r1, %tid.x;
	mov.u32 	%r2, %ctaid.x;
	shl.b32 	%r4, %r2, 1;
	mul.wide.u32 	%rd7, %r4, 1024;
	cvt.u64.u32 	%rd8, %r1;
	or.b64  	%rd1, %rd7, %rd8;
	setp.ge.u64 	%p1, %rd1, %rd2;
	shl.b64 	%rd9, %rd1, 3;
	add.s64 	%rd3, %rd6, %rd9;
	mov.f64 	%fd41, 0d0000000000000000;
	@%p1 bra 	$L__BB0_2;
	ld.global.f64 	%fd41, [%rd3];
$L__BB0_2:
	shl.b32 	%r5, %r1, 3;
	mov.u32 	%r6, _ZZ9reductionPdS_iE10partialSum;
	add.s32 	%r3, %r6, %r5;
	st.shared.f64 	[%r3], %fd41;
	add.s64 	%rd10, %rd1, 1024;
	setp.ge.u64 	%p2, %rd10, %rd2;
	mov.f64 	%fd42, 0d0000000000000000;
	@%p2 bra 	$L__BB0_4;
	ld.global.f64 	%fd42, [%rd3+8192];
$L__BB0_4:
	st.shared.f64 	[%r3+8192], %fd42;
	bar.sync 	0;
	bar.sync 	0;
	ld.shared.f64 	%fd7, [%r3+8192];
	ld.shared.f64 	%fd8, [%r3];
	add.f64 	%fd9, %fd7, %fd8;
	st.shared.f64 	[%r3], %fd9;
	bar.sync 	0;
	setp.gt.u32 	%p3, %r1, 511;
	@%p3 bra 	$L__BB0_6;
	ld.shared.f64 	%fd10, [%r3+4096];
	ld.shared.f64 	%fd11, [%r3];
	add.f64 	%fd12, %fd10, %fd11;
	st.shared.f64 	[%r3], %fd12;
$L__BB0_6:
	bar.sync 	0;
	setp.gt.u32 	%p4, %r1, 255;
	@%p4 bra 	$L__BB0_8;
	ld.shared.f64 	%fd13, [%r3+2048];
	ld.shared.f64 	%fd14, [%r3];
	add.f64 	%fd15, %fd13, %fd14;
	st.shared.f64 	[%r3], %fd15;
$L__BB0_8:
	bar.sync 	0;
	setp.gt.u32 	%p5, %r1, 127;
	@%p5 bra 	$L__BB0_10;
	ld.shared.f64 	%fd16, [%r3+1024];
	ld.shared.f64 	%fd17, [%r3];
	add.f64 	%fd18, %fd16, %fd17;
	st.shared.f64 	[%r3], %fd18;
$L__BB0_10:
	bar.sync 	0;
	setp.gt.u32 	%p6, %r1, 63;
	@%p6 bra 	$L__BB0_12;
	ld.shared.f64 	%fd19, [%r3+512];
	ld.shared.f64 	%fd20, [%r3];
	add.f64 	%fd21, %fd19, %fd20;
	st.shared.f64 	[%r3], %fd21;
$L__BB0_12:
	bar.sync 	0;
	setp.gt.u32 	%p7, %r1, 31;
	@%p7 bra 	$L__BB0_14;
	ld.shared.f64 	%fd22, [%r3+256];
	ld.shared.f64 	%fd23, [%r3];
	add.f64 	%fd24, %fd22, %fd23;
	st.shared.f64 	[%r3], %fd24;
$L__BB0_14:
	bar.sync 	0;
	setp.gt.u32 	%p8, %r1, 15;
	@%p8 bra 	$L__BB0_16;
	ld.shared.f64 	%fd25, [%r3+128];
	ld.shared.f64 	%fd26, [%r3];
	add.f64 	%fd27, %fd25, %fd26;
	st.shared.f64 	[%r3], %fd27;
$L__BB0_16:
	bar.sync 	0;
	setp.gt.u32 	%p9, %r1, 7;
	@%p9 bra 	$L__BB0_18;
	ld.shared.f64 	%fd28, [%r3+64];
	ld.shared.f64 	%fd29, [%r3];
	add.f64 	%fd30, %fd28, %fd29;
	st.shared.f64 	[%r3], %fd30;
$L__BB0_18:
	bar.sync 	0;
	setp.gt.u32 	%p10, %r1, 3;
	@%p10 bra 	$L__BB0_20;
	ld.shared.f64 	%fd31, [%r3+32];
	ld.shared.f64 	%fd32, [%r3];
	add.f64 	%fd33, %fd31, %fd32;
	st.shared.f64 	[%r3], %fd33;
$L__BB0_20:
	bar.sync 	0;
	setp.gt.u32 	%p11, %r1, 1;
	@%p11 bra 	$L__BB0_22;
	ld.shared.f64 	%fd34, [%r3+16];
	ld.shared.f64 	%fd35, [%r3];
	add.f64 	%fd36, %fd34, %fd35;
	st.shared.f64 	[%r3], %fd36;
$L__BB0_22:
	bar.sync 	0;
	setp.ne.s32 	%p12, %r1, 0;
	@%p12 bra 	$L__BB0_24;
	ld.shared.f64 	%fd37, [_ZZ9reductionPdS_iE10partialSum+8];
	ld.shared.f64 	%fd38, [%r3];
	add.f64 	%fd39, %fd37, %fd38;
	st.shared.f64 	[%r3], %fd39;
	ld.shared.f64 	%fd40, [_ZZ9reductionPdS_iE10partialSum];
	cvta.to.global.u64 	%rd11, %rd4;
	mul.wide.u32 	%rd12, %r2, 8;
	add.s64 	%rd13, %rd11, %rd12;
	st.global.f64 	[%rd13], %fd40;
$L__BB0_24:
	ret;

}


// ===== COMPILED SASS (sm_100) =====

	.target	sm_100

	.elftype	@"ET_EXEC"


//--------------------- .note.nv.tkinfo           --------------------------
	.section	.note.nv.tkinfo,"",@"SHT_NOTE"
	.sectionflags	@"SHF_NOTE_NV_TKINFO"
	.tkinfo
        /*0018*/ 	.word	0x00000002
        /*0030*/ 	.string	""
        /*0030*/ 	.string	"ptxas"
        /*0030*/ 	.string	"Cuda compilation tools, release 13.0, V13.0.88"
        /*0030*/ 	.string	"Build cuda_13.0.r13.0/compiler.36424714_0"
        /*0030*/ 	.string	"-arch sm_100 -m 64 "



//--------------------- .note.nv.cuinfo           --------------------------
	.section	.note.nv.cuinfo,"",@"SHT_NOTE"
	.sectionflags	@"SHF_NOTE_NV_CUINFO"
        /*0018*/ 	.short	0x0002
        /*001a*/ 	.short	0x0064
        /*001c*/ 	.short	0x0082
	.zero		2


//--------------------- .nv.info                  --------------------------
	.section	.nv.info,"",@"SHT_CUDA_INFO"
	.align	4


	//----- nvinfo : EIATTR_REGCOUNT
	.align		4
        /*0000*/ 	.byte	0x04, 0x2f
        /*0002*/ 	.short	(.L_1 - .L_0)
	.align		4
.L_0:
        /*0004*/ 	.word	index@(_Z9reductionPdS_i)
        /*0008*/ 	.word	0x00000010


	//----- nvinfo : EIATTR_FRAME_SIZE
	.align		4
.L_1:
        /*000c*/ 	.byte	0x04, 0x11
        /*000e*/ 	.short	(.L_3 - .L_2)
	.align		4
.L_2:
        /*0010*/ 	.word	index@(_Z9reductionPdS_i)
        /*0014*/ 	.word	0x00000000


	//----- nvinfo : EIATTR_MIN_STACK_SIZE
	.align		4
.L_3:
        /*0018*/ 	.byte	0x04, 0x12
        /*001a*/ 	.short	(.L_5 - .L_4)
	.align		4
.L_4:
        /*001c*/ 	.word	index@(_Z9reductionPdS_i)
        /*0020*/ 	.word	0x00000000
.L_5:


//--------------------- .nv.compat                --------------------------
	.section	.nv.compat,"",@"SHT_CUDA_COMPAT_INFO"
	.align	4
        /*0000*/ 	.byte	0x02, 0x09, 0x00, 0x00, 0x02, 0x02, 0x01, 0x00, 0x02, 0x05, 0x05, 0x00, 0x03, 0x07, 0x01, 0x01
        /*0010*/ 	.byte	0x02, 0x03, 0x00, 0x00, 0x02, 0x06, 0x01, 0x00, 0x04, 0x0b, 0x08, 0x00, 0x01, 0x00, 0x00, 0x00
        /*0020*/ 	.byte	0x00, 0x00, 0x00, 0x00


//--------------------- .nv.info._Z9reductionPdS_i --------------------------
	.section	.nv.info._Z9reductionPdS_i,"",@"SHT_CUDA_INFO"
	.sectionflags	@""
	.align	4


	//----- nvinfo : EIATTR_CUDA_API_VERSION
	.align		4
        /*0000*/ 	.byte	0x04, 0x37
        /*0002*/ 	.short	(.L_7 - .L_6)
.L_6:
        /*0004*/ 	.word	0x00000082


	//----- nvinfo : EIATTR_KPARAM_INFO
	.align		4
.L_7:
        /*0008*/ 	.byte	0x04, 0x17
        /*000a*/ 	.short	(.L_9 - .L_8)
.L_8:
        /*000c*/ 	.word	0x00000000
        /*0010*/ 	.short	0x0002
        /*0012*/ 	.short	0x0010
        /*0014*/ 	.byte	0x00, 0xf0, 0x11, 0x00


	//----- nvinfo : EIATTR_KPARAM_INFO
	.align		4
.L_9:
        /*0018*/ 	.byte	0x04, 0x17
        /*001a*/ 	.short	(.L_11 - .L_10)
.L_10:
        /*001c*/ 	.word	0x00000000
        /*0020*/ 	.short	0x0001
        /*0022*/ 	.short	0x0008
        /*0024*/ 	.byte	0x00, 0xf5, 0x21, 0x00


	//----- nvinfo : EIATTR_KPARAM_INFO
	.align		4
.L_11:
        /*0028*/ 	.byte	0x04, 0x17
        /*002a*/ 	.short	(.L_13 - .L_12)
.L_12:
        /*002c*/ 	.word	0x00000000
        /*0030*/ 	.short	0x0000
        /*0032*/ 	.short	0x0000
        /*0034*/ 	.byte	0x00, 0xf5, 0x21, 0x00


	//----- nvinfo : EIATTR_SPARSE_MMA_MASK
	.align		4
.L_13:
        /*0038*/ 	.byte	0x03, 0x50
        /*003a*/ 	.short	0x0000


	//----- nvinfo : EIATTR_MAXREG_COUNT
	.align		4
        /*003c*/ 	.byte	0x03, 0x1b
        /*003e*/ 	.short	0x00ff


	//----- nvinfo : EIATTR_NUM_BARRIERS
	.align		4
        /*0040*/ 	.byte	0x02, 0x4c
        /*0042*/ 	.byte	0x01
	.zero		1


	//----- nvinfo : EIATTR_MERCURY_ISA_VERSION
	.align		4
        /*0044*/ 	.byte	0x03, 0x5f
        /*0046*/ 	.short	0x0101


	//----- nvinfo : EIATTR_VRC_CTA_INIT_COUNT
	.align		4
        /*0048*/ 	.byte	0x02, 0x4a
	.zero		1
	.zero		1


	//----- nvinfo : EIATTR_EXIT_INSTR_OFFSETS
	.align		4
        /*004c*/ 	.byte	0x04, 0x1c
        /*004e*/ 	.short	(.L_15 - .L_14)


	//   ....[0]....
.L_14:
        /*0050*/ 	.word	0x000005a0


	//   ....[1]....
        /*0054*/ 	.word	0x00000630


	//----- nvinfo : EIATTR_CBANK_PARAM_SIZE
	.align		4
.L_15:
        /*0058*/ 	.byte	0x03, 0x19
        /*005a*/ 	.short	0x0014


	//----- nvinfo : EIATTR_PARAM_CBANK
	.align		4
        /*005c*/ 	.byte	0x04, 0x0a
        /*005e*/ 	.short	(.L_17 - .L_16)
	.align		4
.L_16:
        /*0060*/ 	.word	index@(.nv.constant0._Z9reductionPdS_i)
        /*0064*/ 	.short	0x0380
        /*0066*/ 	.short	0x0014


	//----- nvinfo : EIATTR_SW_WAR
	.align		4
.L_17:
        /*0068*/ 	.byte	0x04, 0x36
        /*006a*/ 	.short	(.L_19 - .L_18)
.L_18:
        /*006c*/ 	.word	0x00000008
.L_19:


//--------------------- .nv.callgraph             --------------------------
	.section	.nv.callgraph,"",@"SHT_CUDA_CALLGRAPH"
	.align	4
	.sectionentsize	8
	.align		4
        /*0000*/ 	.word	0x00000000
	.align		4
        /*0004*/ 	.word	0xffffffff
	.align		4
        /*0008*/ 	.word	0x00000000
	.align		4
        /*000c*/ 	.word	0xfffffffe
	.align		4
        /*0010*/ 	.word	0x00000000
	.align		4
        /*0014*/ 	.word	0xfffffffd
	.align		4
        /*0018*/ 	.word	0x00000000
	.align		4
        /*001c*/ 	.word	0xfffffffc


//--------------------- .text._Z9reductionPdS_i   --------------------------
	.section	.text._Z9reductionPdS_i,"ax",@progbits
	.align	128
        .global         _Z9reductionPdS_i
        .type           _Z9reductionPdS_i,@function
        .size           _Z9reductionPdS_i,(.L_x_1 - _Z9reductionPdS_i)
        .other          _Z9reductionPdS_i,@"STO_CUDA_ENTRY STV_DEFAULT"
_Z9reductionPdS_i:
.text._Z9reductionPdS_i:
[----:B------:R-:W-:Y:S01]  /*0000*/  LDC R1, c[0x0][0x37c] ;  /* 0x0000df00ff017b82 */ /* 0x000fe20000000800 */
[----:B------:R-:W0:Y:S01]  /*0010*/  S2R R0, SR_CTAID.X ;  /* 0x0000000000007919 */ /* 0x000e220000002500 */
[----:B------:R-:W1:Y:S01]  /*0020*/  LDCU UR5, c[0x0][0x390] ;  /* 0x00007200ff0577ac */ /* 0x000e620008000800 */
[----:B------:R-:W-:Y:S02]  /*0030*/  CS2R R6, SRZ ;  /* 0x0000000000067805 */ /* 0x000fe4000001ff00 */
[----:B------:R-:W-:Y:S01]  /*0040*/  CS2R R8, SRZ ;  /* 0x0000000000087805 */ /* 0x000fe2000001ff00 */
[----:B------:R-:W2:Y:S01]  /*0050*/  S2R R2, SR_TID.X ;  /* 0x0000000000027919 */ /* 0x000ea20000002100 */
[----:B------:R-:W3:Y:S01]  /*0060*/  LDCU.64 UR8, c[0x0][0x380] ;  /* 0x00007000ff0877ac */ /* 0x000ee20008000a00 */
[----:B------:R-:W4:Y:S01]  /*0070*/  LDCU.64 UR6, c[0x0][0x358] ;  /* 0x00006b00ff0677ac */ /* 0x000f220008000a00 */
[----:B-1----:R-:W-:Y:S01]  /*0080*/  USHF.R.S32.HI UR4, URZ, 0x1f, UR5 ;  /* 0x0000001fff047899 */ /* 0x002fe20008011405 */
[----:B0-----:R-:W-:-:S04]  /*0090*/  IMAD.SHL.U32 R4, R0, 0x2, RZ ;  /* 0x0000000200047824 */ /* 0x001fc800078e00ff */
[----:B------:R-:W-:-:S03]  /*00a0*/  IMAD.WIDE.U32 R4, R4, 0x400, RZ ;  /* 0x0000040004047825 */ /* 0x000fc600078e00ff */
[----:B--2---:R-:W-:-:S04]  /*00b0*/  LOP3.LUT R3, R4, R2, RZ, 0xfc, !PT ;  /* 0x0000000204037212 */ /* 0x004fc800078efcff */
[C---:B------:R-:W-:Y:S02]  /*00c0*/  IADD3 R4, P2, PT, R3.reuse, 0x400, RZ ;  /* 0x0000040003047810 */ /* 0x040fe40007f5e0ff */
[----:B------:R-:W-:Y:S02]  /*00d0*/  ISETP.GE.U32.AND P0, PT, R3, UR5, PT ;  /* 0x0000000503007c0c */ /* 0x000fe4000bf06070 */
[----:B------:R-:W-:Y:S01]  /*00e0*/  ISETP.GE.U32.AND P1, PT, R4, UR5, PT ;  /* 0x0000000504007c0c */ /* 0x000fe2000bf26070 */
[----:B------:R-:W-:Y:S01]  /*00f0*/  IMAD.X R4, RZ, RZ, R5, P2 ;  /* 0x000000ffff047224 */ /* 0x000fe200010e0605 */
[----:B------:R-:W-:-:S04]  /*0100*/  ISETP.GE.U32.AND.EX P0, PT, R5, UR4, PT, P0 ;  /* 0x0000000405007c0c */ /* 0x000fc8000bf06100 */
[----:B------:R-:W-:Y:S02]  /*0110*/  ISETP.GE.U32.AND.EX P1, PT, R4, UR4, PT, P1 ;  /* 0x0000000404007c0c */ /* 0x000fe4000bf26110 */
[----:B---3--:R-:W-:-:S04]  /*0120*/  LEA R4, P2, R3, UR8, 0x3 ;  /* 0x0000000803047c11 */ /* 0x008fc8000f8418ff */
[----:B------:R-:W-:-:S05]  /*0130*/  LEA.HI.X R5, R3, UR9, R5, 0x3, P2 ;  /* 0x0000000903057c11 */ /* 0x000fca00090f1c05 */
[----:B----4-:R-:W2:Y:S04]  /*0140*/  @!P0 LDG.E.64 R6, desc[UR6][R4.64] ;  /* 0x0000000604068981 */ /* 0x010ea8000c1e1b00 */
[----:B------:R-:W3:Y:S01]  /*0150*/  @!P1 LDG.E.64 R8, desc[UR6][R4.64+0x2000] ;  /* 0x0020000604089981 */ /* 0x000ee2000c1e1b00 */
[----:B------:R-:W0:Y:S01]  /*0160*/  S2UR UR5, SR_CgaCtaId ;  /* 0x00000000000579c3 */ /* 0x000e220000008800 */
[----:B------:R-:W-:Y:S01]  /*0170*/  UMOV UR4, 0x400 ;  /* 0x0000040000047882 */ /* 0x000fe20000000000 */
[C---:B------:R-:W-:Y:S02]  /*0180*/  ISETP.GT.U32.AND P0, PT, R2.reuse, 0x1ff, PT ;  /* 0x000001ff0200780c */ /* 0x040fe40003f04070 */
[----:B------:R-:W-:Y:S01]  /*0190*/  ISETP.GT.U32.AND P1, PT, R2, 0xff, PT ;  /* 0x000000ff0200780c */ /* 0x000fe20003f24070 */
[----:B0-----:R-:W-:-:S06]  /*01a0*/  ULEA UR4, UR5, UR4, 0x18 ;  /* 0x0000000405047291 */ /* 0x001fcc000f8ec0ff */
[----:B------:R-:W-:-:S05]  /*01b0*/  LEA R3, R2, UR4, 0x3 ;  /* 0x0000000402037c11 */ /* 0x000fca000f8e18ff */
[----:B--2---:R-:W-:Y:S04]  /*01c0*/  STS.64 [R3], R6 ;  /* 0x0000000603007388 */ /* 0x004fe80000000a00 */
[----:B---3--:R-:W-:Y:S01]  /*01d0*/  STS.64 [R3+0x2000], R8 ;  /* 0x0020000803007388 */ /* 0x008fe20000000a00 */
[----:B------:R-:W-:Y:S08]  /*01e0*/  BAR.SYNC.DEFER_BLOCKING 0x0 ;  /* 0x0000000000007b1d */ /* 0x000ff00000010000 */
[----:B------:R-:W-:Y:S06]  /*01f0*/  BAR.SYNC.DEFER_BLOCKING 0x0 ;  /* 0x0000000000007b1d */ /* 0x000fec0000010000 */
[----:B------:R-:W-:Y:S04]  /*0200*/  LDS.64 R10, [R3+0x2000] ;  /* 0x00200000030a7984 */ /* 0x000fe80000000a00 */
[----:B------:R-:W0:Y:S02]  /*0210*/  LDS.64 R12, [R3] ;  /* 0x00000000030c7984 */ /* 0x000e240000000a00 */
[----:B0-----:R-:W-:-:S07]  /*0220*/  DADD R10, R10, R12 ;  /* 0x000000000a0a7229 */ /* 0x001fce000000000c */
[----:B------:R-:W-:Y:S01]  /*0230*/  STS.64 [R3], R10 ;  /* 0x0000000a03007388 */ /* 0x000fe20000000a00 */
[----:B------:R-:W-:Y:S06]  /*0240*/  BAR.SYNC.DEFER_BLOCKING 0x0 ;  /* 0x0000000000007b1d */ /* 0x000fec0000010000 */
[----:B------:R-:W-:Y:S04]  /*0250*/  @!P0 LDS.64 R4, [R3+0x1000] ;  /* 0x0010000003048984 */ /* 0x000fe80000000a00 */
[----:B------:R-:W0:Y:S02]  /*0260*/  @!P0 LDS.64 R6, [R3] ;  /* 0x0000000003068984 */ /* 0x000e240000000a00 */
[----:B0-----:R-:W-:-:S07]  /*0270*/  @!P0 DADD R4, R4, R6 ;  /* 0x0000000004048229 */ /* 0x001fce0000000006 */
[----:B------:R-:W-:Y:S01]  /*0280*/  @!P0 STS.64 [R3], R4 ;  /* 0x0000000403008388 */ /* 0x000fe20000000a00 */
[----:B------:R-:W-:Y:S01]  /*0290*/  BAR.SYNC.DEFER_BLOCKING 0x0 ;  /* 0x0000000000007b1d */ /* 0x000fe20000010000 */
[----:B------:R-:W-:-:S05]  /*02a0*/  ISETP.GT.U32.AND P0, PT, R2, 0x7f, PT ;  /* 0x0000007f0200780c */ /* 0x000fca0003f04070 */
        /* <DEDUP_REMOVED lines=41> */
[----:B------:R-:W-:-:S05]  /*0540*/  ISETP.NE.AND P1, PT, R2, RZ, PT ;  /* 0x000000ff0200720c */ /* 0x000fca0003f25270 */
[----:B------:R-:W-:Y:S04]  /*0550*/  @!P0 LDS.64 R8, [R3+0x10] ;  /* 0x0000100003088984 */ /* 0x000fe80000000a00 */
[----:B------:R-:W0:Y:S02]  /*0560*/  @!P0 LDS.64 R10, [R3] ;  /* 0x00000000030a8984 */ /* 0x000e240000000a00 */
[----:B0-----:R-:W-:-:S07]  /*0570*/  @!P0 DADD R8, R8, R10 ;  /* 0x0000000008088229 */ /* 0x001fce000000000a */
[----:B------:R0:W-:Y:S01]  /*0580*/  @!P0 STS.64 [R3], R8 ;  /* 0x0000000803008388 */ /* 0x0001e20000000a00 */
[----:B------:R-:W-:Y:S06]  /*0590*/  BAR.SYNC.DEFER_BLOCKING 0x0 ;  /* 0x0000000000007b1d */ /* 0x000fec0000010000 */
[----:B------:R-:W-:Y:S05]  /*05a0*/  @P1 EXIT ;  /* 0x000000000000194d */ /* 0x000fea0003800000 */
[----:B------:R-:W-:Y:S01]  /*05b0*/  LDS.64 R4, [UR4+0x8] ;  /* 0x00000804ff047984 */ /* 0x000fe20008000a00 */
[----:B0-----:R-:W0:Y:S03]  /*05c0*/  LDC.64 R8, c[0x0][0x388] ;  /* 0x0000e200ff087b82 */ /* 0x001e260000000a00 */
[----:B------:R-:W1:Y:S01]  /*05d0*/  LDS.64 R6, [R3] ;  /* 0x0000000003067984 */ /* 0x000e620000000a00 */
[----:B0-----:R-:W-:Y:S01]  /*05e0*/  IMAD.WIDE.U32 R8, R0, 0x8, R8 ;  /* 0x0000000800087825 */ /* 0x001fe200078e0008 */
[----:B-1----:R-:W-:-:S07]  /*05f0*/  DADD R4, R4, R6 ;  /* 0x0000000004047229 */ /* 0x002fce0000000006 */
[----:B------:R-:W-:Y:S04]  /*0600*/  STS.64 [R3], R4 ;  /* 0x0000000403007388 */ /* 0x000fe80000000a00 */
[----:B------:R-:W0:Y:S04]  /*0610*/  LDS.64 R6, [UR4] ;  /* 0x00000004ff067984 */ /* 0x000e280008000a00 */
[----:B0-----:R-:W-:Y:S01]  /*0620*/  STG.E.64 desc[UR6][R8.64], R6 ;  /* 0x0000000608007986 */ /* 0x001fe2000c101b06 */
[----:B------:R-:W-:Y:S05]  /*0630*/  EXIT ;  /* 0x000000000000794d */ /* 0x000fea0003800000 */
.L_x_0:
[----:B------:R-:W-:-:S00]  /*0640*/  BRA `(.L_x_0) ;  /* 0xfffffffc00fc7947 */ /* 0x000fc0000383ffff */
[----:B------:R-:W-:-:S00]  /*0650*/  NOP ;  /* 0x0000000000007918 */ /* 0x000fc00000000000 */
        /* <DEDUP_REMOVED lines=10> */
.L_x_1:


//--------------------- .nv.shared._Z9reductionPdS_i --------------------------
	.section	.nv.shared._Z9reductionPdS_i,"aw",@nobits
	.sectionflags	@""
	.align	8
.nv.shared._Z9reductionPdS_i:
	.zero		17408


//--------------------- .nv.shared.reserved.0     --------------------------
	.section	.nv.shared.reserved.0,"aw",@nobits
	.weak		__nv_reservedSMEM_offset_0_alias
	.size		__nv_reservedSMEM_offset_0_alias, 0, 64
	.other		__nv_reservedSMEM_offset_0_alias,@"STO_CUDA_RESERVED_SHARED STV_DEFAULT"
__nv_reservedSMEM_offset_0_alias:
	.zero		0
	.zero		64


//--------------------- .nv.constant0._Z9reductionPdS_i --------------------------
	.section	.nv.constant0._Z9reductionPdS_i,"a",@progbits
	.sectionflags	@""
	.align	4
.nv.constant0._Z9reductionPdS_i:
	.zero		916


//--------------------- SYMBOLS --------------------------

	.type		.nv.reservedSmem.offset0,@object
	.size		.nv.reservedSmem.offset0,0x4
	.type		.nv.reservedSmem.cap,@object
	.size		.nv.reservedSmem.cap,0x4
